//
// Generated by NVIDIA NVVM Compiler
//
// Compiler Build ID: CL-36424714
// Cuda compilation tools, release 13.0, V13.0.88
// Based on NVVM 20.0.0
//

.version 9.0
.target sm_100
.address_size 64

	// .globl	_Z7reduce0PiS_
// _ZZ7reduce0PiS_E5sdata has been demoted

.visible .entry _Z7reduce0PiS_(
	.param .u64 .ptr .align 1 _Z7reduce0PiS__param_0,
	.param .u64 .ptr .align 1 _Z7reduce0PiS__param_1
)
{
	.reg .pred 	%p<5>;
	.reg .b32 	%r<21>;
	.reg .b64 	%rd<9>;
	// demoted variable
	.shared .align 4 .b8 _ZZ7reduce0PiS_E5sdata[4096];
	ld.param.u64 	%rd2, [_Z7reduce0PiS__param_0];
	ld.param.u64 	%rd1, [_Z7reduce0PiS__param_1];
	cvta.to.global.u64 	%rd3, %rd2;
	mov.u32 	%r1, %tid.x;
	mov.u32 	%r2, %ctaid.x;
	mov.u32 	%r3, %ntid.x;
	mad.lo.s32 	%r7, %r2, %r3, %r1;
	mul.wide.s32 	%rd4, %r7, 4;
	add.s64 	%rd5, %rd3, %rd4;
	ld.global.u32 	%r8, [%rd5];
	shl.b32 	%r9, %r1, 2;
	mov.u32 	%r10, _ZZ7reduce0PiS_E5sdata;
	add.s32 	%r4, %r10, %r9;
	st.shared.u32 	[%r4], %r8;
	bar.sync 	0;
	setp.lt.u32 	%p1, %r3, 2;
	@%p1 bra 	$L__BB0_5;
	mov.b32 	%r20, 1;
$L__BB0_2:
	shl.b32 	%r6, %r20, 1;
	add.s32 	%r12, %r6, -1;
	and.b32  	%r13, %r12, %r1;
	setp.ne.s32 	%p2, %r13, 0;
	@%p2 bra 	$L__BB0_4;
	shl.b32 	%r14, %r20, 2;
	add.s32 	%r15, %r4, %r14;
	ld.shared.u32 	%r16, [%r15];
	ld.shared.u32 	%r17, [%r4];
	add.s32 	%r18, %r17, %r16;
	st.shared.u32 	[%r4], %r18;
$L__BB0_4:
	bar.sync 	0;
	setp.lt.u32 	%p3, %r6, %r3;
	mov.u32 	%r20, %r6;
	@%p3 bra 	$L__BB0_2;
$L__BB0_5:
	setp.ne.s32 	%p4, %r1, 0;
	@%p4 bra 	$L__BB0_7;
	ld.shared.u32 	%r19, [_ZZ7reduce0PiS_E5sdata];
	cvta.to.global.u64 	%rd6, %rd1;
	mul.wide.u32 	%rd7, %r2, 4;
	add.s64 	%rd8, %rd6, %rd7;
	st.global.u32 	[%rd8], %r19;
$L__BB0_7:
	ret;

}


// ===== COMPILED SASS (sm_100) =====

	.target	sm_100

	.elftype	@"ET_EXEC"


//--------------------- .note.nv.tkinfo           --------------------------
	.section	.note.nv.tkinfo,"",@"SHT_NOTE"
	.sectionflags	@"SHF_NOTE_NV_TKINFO"
	.tkinfo
        /*0018*/ 	.word	0x00000002
        /*0030*/ 	.string	""
        /*0030*/ 	.string	"ptxas"
        /*0030*/ 	.string	"Cuda compilation tools, release 13.0, V13.0.88"
        /*0030*/ 	.string	"Build cuda_13.0.r13.0/compiler.36424714_0"
        /*0030*/ 	.string	"-arch sm_100 -m 64 "



//--------------------- .note.nv.cuinfo           --------------------------
	.section	.note.nv.cuinfo,"",@"SHT_NOTE"
	.sectionflags	@"SHF_NOTE_NV_CUINFO"
        /*0018*/ 	.short	0x0002
        /*001a*/ 	.short	0x0064
        /*001c*/ 	.short	0x0082
	.zero		2


//--------------------- .nv.info                  --------------------------
	.section	.nv.info,"",@"SHT_CUDA_INFO"
	.align	4


	//----- nvinfo : EIATTR_REGCOUNT
	.align		4
        /*0000*/ 	.byte	0x04, 0x2f
        /*0002*/ 	.short	(.L_1 - .L_0)
	.align		4
.L_0:
        /*0004*/ 	.word	index@(_Z7reduce0PiS_)
        /*0008*/ 	.word	0x0000000b


	//----- nvinfo : EIATTR_FRAME_SIZE
	.align		4
.L_1:
        /*000c*/ 	.byte	0x04, 0x11
        /*000e*/ 	.short	(.L_3 - .L_2)
	.align		4
.L_2:
        /*0010*/ 	.word	index@(_Z7reduce0PiS_)
        /*0014*/ 	.word	0x00000000


	//----- nvinfo : EIATTR_MIN_STACK_SIZE
	.align		4
.L_3:
        /*0018*/ 	.byte	0x04, 0x12
        /*001a*/ 	.short	(.L_5 - .L_4)
	.align		4
.L_4:
        /*001c*/ 	.word	index@(_Z7reduce0PiS_)
        /*0020*/ 	.word	0x00000000
.L_5:


//--------------------- .nv.compat                --------------------------
	.section	.nv.compat,"",@"SHT_CUDA_COMPAT_INFO"
	.align	4
        /*0000*/ 	.byte	0x02, 0x09, 0x00, 0x00, 0x02, 0x02, 0x01, 0x00, 0x02, 0x05, 0x05, 0x00, 0x03, 0x07, 0x01, 0x01
        /*0010*/ 	.byte	0x02, 0x03, 0x00, 0x00, 0x02, 0x06, 0x01, 0x00, 0x04, 0x0b, 0x08, 0x00, 0x09, 0x00, 0x00, 0x00
        /*0020*/ 	.byte	0x00, 0x00, 0x00, 0x00


//--------------------- .nv.info._Z7reduce0PiS_   --------------------------
	.section	.nv.info._Z7reduce0PiS_,"",@"SHT_CUDA_INFO"
	.sectionflags	@""
	.align	4


	//----- nvinfo : EIATTR_CUDA_API_VERSION
	.align		4
        /*0000*/ 	.byte	0x04, 0x37
        /*0002*/ 	.short	(.L_7 - .L_6)
.L_6:
        /*0004*/ 	.word	0x00000082


	//----- nvinfo : EIATTR_KPARAM_INFO
	.align		4
.L_7:
        /*0008*/ 	.byte	0x04, 0x17
        /*000a*/ 	.short	(.L_9 - .L_8)
.L_8:
        /*000c*/ 	.word	0x00000000
        /*0010*/ 	.short	0x0001
        /*0012*/ 	.short	0x0008
        /*0014*/ 	.byte	0x00, 0xf5, 0x21, 0x00


	//----- nvinfo : EIATTR_KPARAM_INFO
	.align		4
.L_9:
        /*0018*/ 	.byte	0x04, 0x17
        /*001a*/ 	.short	(.L_11 - .L_10)
.L_10:
        /*001c*/ 	.word	0x00000000
        /*0020*/ 	.short	0x0000
        /*0022*/ 	.short	0x0000
        /*0024*/ 	.byte	0x00, 0xf5, 0x21, 0x00


	//----- nvinfo : EIATTR_SPARSE_MMA_MASK
	.align		4
.L_11:
        /*0028*/ 	.byte	0x03, 0x50
        /*002a*/ 	.short	0x0000


	//----- nvinfo : EIATTR_MAXREG_COUNT
	.align		4
        /*002c*/ 	.byte	0x03, 0x1b
        /*002e*/ 	.short	0x00ff


	//----- nvinfo : EIATTR_NUM_BARRIERS
	.align		4
        /*0030*/ 	.byte	0x02, 0x4c
        /*0032*/ 	.byte	0x01
	.zero		1


	//----- nvinfo : EIATTR_MERCURY_ISA_VERSION
	.align		4
        /*0034*/ 	.byte	0x03, 0x5f
        /*0036*/ 	.short	0x0101


	//----- nvinfo : EIATTR_VRC_CTA_INIT_COUNT
	.align		4
        /*0038*/ 	.byte	0x02, 0x4a
	.zero		1
	.zero		1


	//----- nvinfo : EIATTR_EXIT_INSTR_OFFSETS
	.align		4
        /*003c*/ 	.byte	0x04, 0x1c
        /*003e*/ 	.short	(.L_13 - .L_12)


	//   ....[0]....
.L_12:
        /*0040*/ 	.word	0x000001f0


	//   ....[1]....
        /*0044*/ 	.word	0x00000270


	//----- nvinfo : EIATTR_CBANK_PARAM_SIZE
	.align		4
.L_13:
        /*0048*/ 	.byte	0x03, 0x19
        /*004a*/ 	.short	0x0010


	//----- nvinfo : EIATTR_PARAM_CBANK
	.align		4
        /*004c*/ 	.byte	0x04, 0x0a
        /*004e*/ 	.short	(.L_15 - .L_14)
	.align		4
.L_14:
        /*0050*/ 	.word	index@(.nv.constant0._Z7reduce0PiS_)
        /*0054*/ 	.short	0x0380
        /*0056*/ 	.short	0x0010


	//----- nvinfo : EIATTR_SW_WAR
	.align		4
.L_15:
        /*0058*/ 	.byte	0x04, 0x36
        /*005a*/ 	.short	(.L_17 - .L_16)
.L_16:
        /*005c*/ 	.word	0x00000008
.L_17:


//--------------------- .nv.callgraph             --------------------------
	.section	.nv.callgraph,"",@"SHT_CUDA_CALLGRAPH"
	.align	4
	.sectionentsize	8
	.align		4
        /*0000*/ 	.word	0x00000000
	.align		4
        /*0004*/ 	.word	0xffffffff
	.align		4
        /*0008*/ 	.word	0x00000000
	.align		4
        /*000c*/ 	.word	0xfffffffe
	.align		4
        /*0010*/ 	.word	0x00000000
	.align		4
        /*0014*/ 	.word	0xfffffffd
	.align		4
        /*0018*/ 	.word	0x00000000
	.align		4
        /*001c*/ 	.word	0xfffffffc


//--------------------- .text._Z7reduce0PiS_      --------------------------
	.section	.text._Z7reduce0PiS_,"ax",@progbits
	.align	128
        .global         _Z7reduce0PiS_
        .type           _Z7reduce0PiS_,@function
        .size           _Z7reduce0PiS_,(.L_x_3 - _Z7reduce0PiS_)
        .other          _Z7reduce0PiS_,@"STO_CUDA_ENTRY STV_DEFAULT"
_Z7reduce0PiS_:
.text._Z7reduce0PiS_:
[----:B------:R-:W-:Y:S01]  /*0000*/  LDC R1, c[0x0][0x37c] ;  /* 0x0000df00ff017b82 */ /* 0x000fe20000000800 */
[----:B------:R-:W0:Y:S07]  /*0010*/  S2R R7, SR_TID.X ;  /* 0x0000000000077919 */ /* 0x000e2e0000002100 */
[----:B------:R-:W1:Y:S01]  /*0020*/  LDC.64 R2, c[0x0][0x380] ;  /* 0x0000e000ff027b82 */ /* 0x000e620000000a00 */
[----:B------:R-:W0:Y:S01]  /*0030*/  LDCU UR8, c[0x0][0x360] ;  /* 0x00006c00ff0877ac */ /* 0x000e220008000800 */
[----:B------:R-:W0:Y:S01]  /*0040*/  S2R R6, SR_CTAID.X ;  /* 0x0000000000067919 */ /* 0x000e220000002500 */
[----:B------:R-:W2:Y:S01]  /*0050*/  LDCU.64 UR6, c[0x0][0x358] ;  /* 0x00006b00ff0677ac */ /* 0x000ea20008000a00 */
[----:B0-----:R-:W-:-:S04]  /*0060*/  IMAD R5, R6, UR8, R7 ;  /* 0x0000000806057c24 */ /* 0x001fc8000f8e0207 */
[----:B-1----:R-:W-:-:S06]  /*0070*/  IMAD.WIDE R2, R5, 0x4, R2 ;  /* 0x0000000405027825 */ /* 0x002fcc00078e0202 */
[----:B--2---:R-:W2:Y:S01]  /*0080*/  LDG.E R2, desc[UR6][R2.64] ;  /* 0x0000000602027981 */ /* 0x004ea2000c1e1900 */
[----:B------:R-:W0:Y:S01]  /*0090*/  S2UR UR5, SR_CgaCtaId ;  /* 0x00000000000579c3 */ /* 0x000e220000008800 */
[----:B------:R-:W-:Y:S01]  /*00a0*/  UMOV UR4, 0x400 ;  /* 0x0000040000047882 */ /* 0x000fe20000000000 */
[----:B------:R-:W-:Y:S01]  /*00b0*/  UISETP.GE.U32.AND UP0, UPT, UR8, 0x2, UPT ;  /* 0x000000020800788c */ /* 0x000fe2000bf06070 */
[----:B------:R-:W-:Y:S01]  /*00c0*/  ISETP.NE.AND P0, PT, R7, RZ, PT ;  /* 0x000000ff0700720c */ /* 0x000fe20003f05270 */
[----:B0-----:R-:W-:-:S06]  /*00d0*/  ULEA UR4, UR5, UR4, 0x18 ;  /* 0x0000000405047291 */ /* 0x001fcc000f8ec0ff */
[----:B------:R-:W-:-:S05]  /*00e0*/  LEA R5, R7, UR4, 0x2 ;  /* 0x0000000407057c11 */ /* 0x000fca000f8e10ff */
[----:B--2---:R0:W-:Y:S01]  /*00f0*/  STS [R5], R2 ;  /* 0x0000000205007388 */ /* 0x0041e20000000800 */
[----:B------:R-:W-:Y:S06]  /*0100*/  BAR.SYNC.DEFER_BLOCKING 0x0 ;  /* 0x0000000000007b1d */ /* 0x000fec0000010000 */
[----:B------:R-:W-:Y:S05]  /*0110*/  BRA.U !UP0, `(.L_x_0) ;  /* 0x0000000108347547 */ /* 0x000fea000b800000 */
[----:B------:R-:W-:-:S07]  /*0120*/  IMAD.MOV.U32 R0, RZ, RZ, 0x1 ;  /* 0x00000001ff007424 */ /* 0x000fce00078e00ff */
.L_x_1:
[----:B------:R-:W-:-:S05]  /*0130*/  IMAD.SHL.U32 R8, R0, 0x2, RZ ;  /* 0x0000000200087824 */ /* 0x000fca00078e00ff */
[----:B0-----:R-:W-:-:S04]  /*0140*/  IADD3 R2, PT, PT, R8, -0x1, RZ ;  /* 0xffffffff08027810 */ /* 0x001fc80007ffe0ff */
[----:B------:R-:W-:-:S13]  /*0150*/  LOP3.LUT P1, RZ, R2, R7, RZ, 0xc0, !PT ;  /* 0x0000000702ff7212 */ /* 0x000fda000782c0ff */
[----:B------:R-:W-:Y:S01]  /*0160*/  @!P1 IMAD R2, R0, 0x4, R5 ;  /* 0x0000000400029824 */ /* 0x000fe200078e0205 */
[----:B------:R-:W-:Y:S01]  /*0170*/  @!P1 LDS R3, [R5] ;  /* 0x0000000005039984 */ /* 0x000fe20000000800 */
[----:B------:R-:W-:-:S04]  /*0180*/  MOV R0, R8 ;  /* 0x0000000800007202 */ /* 0x000fc80000000f00 */
[----:B------:R-:W0:Y:S02]  /*0190*/  @!P1 LDS R2, [R2] ;  /* 0x0000000002029984 */ /* 0x000e240000000800 */
[----:B0-----:R-:W-:-:S05]  /*01a0*/  @!P1 IADD3 R4, PT, PT, R2, R3, RZ ;  /* 0x0000000302049210 */ /* 0x001fca0007ffe0ff */
[----:B------:R1:W-:Y:S01]  /*01b0*/  @!P1 STS [R5], R4 ;  /* 0x0000000405009388 */ /* 0x0003e20000000800 */
[----:B------:R-:W-:Y:S01]  /*01c0*/  BAR.SYNC.DEFER_BLOCKING 0x0 ;  /* 0x0000000000007b1d */ /* 0x000fe20000010000 */
[----:B------:R-:W-:-:S13]  /*01d0*/  ISETP.GE.U32.AND P1, PT, R8, UR8, PT ;  /* 0x0000000808007c0c */ /* 0x000fda000bf26070 */
[----:B-1----:R-:W-:Y:S05]  /*01e0*/  @!P1 BRA `(.L_x_1) ;  /* 0xfffffffc00d09947 */ /* 0x002fea000383ffff */
.L_x_0:
[----:B------:R-:W-:Y:S05]  /*01f0*/  @P0 EXIT ;  /* 0x000000000000094d */ /* 0x000fea0003800000 */
[----:B------:R-:W1:Y:S01]  /*0200*/  S2UR UR5, SR_CgaCtaId ;  /* 0x00000000000579c3 */ /* 0x000e620000008800 */
[----:B------:R-:W-:-:S07]  /*0210*/  UMOV UR4, 0x400 ;  /* 0x0000040000047882 */ /* 0x000fce0000000000 */
[----:B0-----:R-:W0:Y:S01]  /*0220*/  LDC.64 R2, c[0x0][0x388] ;  /* 0x0000e200ff027b82 */ /* 0x001e220000000a00 */
[----:B-1----:R-:W-:Y:S01]  /*0230*/  ULEA UR4, UR5, UR4, 0x18 ;  /* 0x0000000405047291 */ /* 0x002fe2000f8ec0ff */
[----:B0-----:R-:W-:-:S08]  /*0240*/  IMAD.WIDE.U32 R2, R6, 0x4, R2 ;  /* 0x0000000406027825 */ /* 0x001fd000078e0002 */
[----:B------:R-:W0:Y:S04]  /*0250*/  LDS R5, [UR4] ;  /* 0x00000004ff057984 */ /* 0x000e280008000800 */
[----:B0-----:R-:W-:Y:S01]  /*0260*/  STG.E desc[UR6][R2.64], R5 ;  /* 0x0000000502007986 */ /* 0x001fe2000c101906 */
[----:B------:R-:W-:Y:S05]  /*0270*/  EXIT ;  /* 0x000000000000794d */ /* 0x000fea0003800000 */
.L_x_2:
[----:B------:R-:W-:-:S00]  /*0280*/  BRA `(.L_x_2) ;  /* 0xfffffffc00fc7947 */ /* 0x000fc0000383ffff */
[----:B------:R-:W-:-:S00]  /*0290*/  NOP ;  /* 0x0000000000007918 */ /* 0x000fc00000000000 */
        /* <DEDUP_REMOVED lines=14> */
.L_x_3:


//--------------------- .nv.shared._Z7reduce0PiS_ --------------------------
	.section	.nv.shared._Z7reduce0PiS_,"aw",@nobits
	.sectionflags	@""
	.align	4
.nv.shared._Z7reduce0PiS_:
	.zero		5120


//--------------------- .nv.shared.reserved.0     --------------------------
	.section	.nv.shared.reserved.0,"aw",@nobits
	.weak		__nv_reservedSMEM_offset_0_alias
	.size		__nv_reservedSMEM_offset_0_alias, 0, 64
	.other		__nv_reservedSMEM_offset_0_alias,@"STO_CUDA_RESERVED_SHARED STV_DEFAULT"
__nv_reservedSMEM_offset_0_alias:
	.zero		0
	.zero		64


//--------------------- .nv.constant0._Z7reduce0PiS_ --------------------------
	.section	.nv.constant0._Z7reduce0PiS_,"a",@progbits
	.sectionflags	@""
	.align	4
.nv.constant0._Z7reduce0PiS_:
	.zero		912


//--------------------- SYMBOLS --------------------------

	.type		.nv.reservedSmem.offset0,@object
	.size		.nv.reservedSmem.offset0,0x4
	.type		.nv.reservedSmem.cap,@object
	.size		.nv.reservedSmem.cap,0x4
